	.headerflags	@"EF_CUDA_TEXMODE_UNIFIED EF_CUDA_64BIT_ADDRESS EF_CUDA_SM89 EF_CUDA_VIRTUAL_SM(EF_CUDA_SM89)"
	.elftype	@"ET_EXEC"


//--------------------- .nv.info                  --------------------------
	.section	.nv.info,"",@"SHT_CUDA_INFO"
	.align	4


	//----- nvinfo : EIATTR_REGCOUNT
	.align		4
        /*0000*/ 	.byte	0x04, 0x2f
        /*0002*/ 	.short	(.L_2 - .L_1)
	.align		4
.L_1:
        /*0004*/ 	.word	index@(triton__0d1d2d3d4de5de)
        /*0008*/ 	.word	0x00000026


	//----- nvinfo : EIATTR_MAX_STACK_SIZE
	.align		4
.L_2:
        /*000c*/ 	.byte	0x04, 0x23
        /*000e*/ 	.short	(.L_4 - .L_3)
	.align		4
.L_3:
        /*0010*/ 	.word	index@(triton__0d1d2d3d4de5de)
        /*0014*/ 	.word	0x00000000


	//----- nvinfo : EIATTR_MIN_STACK_SIZE
	.align		4
.L_4:
        /*0018*/ 	.byte	0x04, 0x12
        /*001a*/ 	.short	(.L_6 - .L_5)
	.align		4
.L_5:
        /*001c*/ 	.word	index@(triton__0d1d2d3d4de5de)
        /*0020*/ 	.word	0x00000000


	//----- nvinfo : EIATTR_FRAME_SIZE
	.align		4
.L_6:
        /*0024*/ 	.byte	0x04, 0x11
        /*0026*/ 	.short	(.L_8 - .L_7)
	.align		4
.L_7:
        /*0028*/ 	.word	index@(triton__0d1d2d3d4de5de)
        /*002c*/ 	.word	0x00000000
.L_8:


//--------------------- .nv.info.triton__0d1d2d3d4de5de --------------------------
	.section	.nv.info.triton__0d1d2d3d4de5de,"",@"SHT_CUDA_INFO"
	.align	4


	//----- nvinfo : EIATTR_CUDA_API_VERSION
	.align		4
        /*0000*/ 	.byte	0x04, 0x37
        /*0002*/ 	.short	(.L_10 - .L_9)
.L_9:
        /*0004*/ 	.word	0x0000007b


	//----- nvinfo : EIATTR_PARAM_CBANK
	.align		4
.L_10:
        /*0008*/ 	.byte	0x04, 0x0a
        /*000a*/ 	.short	(.L_12 - .L_11)
	.align		4
.L_11:
        /*000c*/ 	.word	index@(.nv.constant0.triton__0d1d2d3d4de5de)
        /*0010*/ 	.short	0x0160
        /*0012*/ 	.short	0x0028


	//----- nvinfo : EIATTR_CBANK_PARAM_SIZE
	.align		4
.L_12:
        /*0014*/ 	.byte	0x03, 0x19
        /*0016*/ 	.short	0x0028


	//----- nvinfo : EIATTR_KPARAM_INFO
	.align		4
        /*0018*/ 	.byte	0x04, 0x17
        /*001a*/ 	.short	(.L_14 - .L_13)
.L_13:
        /*001c*/ 	.word	0x00000000
        /*0020*/ 	.short	0x0005
        /*0022*/ 	.short	0x0024
        /*0024*/ 	.byte	0x00, 0xf0, 0x11, 0x00


	//----- nvinfo : EIATTR_KPARAM_INFO
	.align		4
.L_14:
        /*0028*/ 	.byte	0x04, 0x17
        /*002a*/ 	.short	(.L_16 - .L_15)
.L_15:
        /*002c*/ 	.word	0x00000000
        /*0030*/ 	.short	0x0004
        /*0032*/ 	.short	0x0020
        /*0034*/ 	.byte	0x00, 0xf0, 0x11, 0x00


	//----- nvinfo : EIATTR_KPARAM_INFO
	.align		4
.L_16:
        /*0038*/ 	.byte	0x04, 0x17
        /*003a*/ 	.short	(.L_18 - .L_17)
.L_17:
        /*003c*/ 	.word	0x00000000
        /*0040*/ 	.short	0x0003
        /*0042*/ 	.short	0x0018
        /*0044*/ 	.byte	0x00, 0xf0, 0x21, 0x00


	//----- nvinfo : EIATTR_KPARAM_INFO
	.align		4
.L_18:
        /*0048*/ 	.byte	0x04, 0x17
        /*004a*/ 	.short	(.L_20 - .L_19)
.L_19:
        /*004c*/ 	.word	0x00000000
        /*0050*/ 	.short	0x0002
        /*0052*/ 	.short	0x0010
        /*0054*/ 	.byte	0x00, 0xf0, 0x21, 0x00


	//----- nvinfo : EIATTR_KPARAM_INFO
	.align		4
.L_20:
        /*0058*/ 	.byte	0x04, 0x17
        /*005a*/ 	.short	(.L_22 - .L_21)
.L_21:
        /*005c*/ 	.word	0x00000000
        /*0060*/ 	.short	0x0001
        /*0062*/ 	.short	0x0008
        /*0064*/ 	.byte	0x00, 0xf0, 0x21, 0x00


	//----- nvinfo : EIATTR_KPARAM_INFO
	.align		4
.L_22:
        /*0068*/ 	.byte	0x04, 0x17
        /*006a*/ 	.short	(.L_24 - .L_23)
.L_23:
        /*006c*/ 	.word	0x00000000
        /*0070*/ 	.short	0x0000
        /*0072*/ 	.short	0x0000
        /*0074*/ 	.byte	0x00, 0xf0, 0x21, 0x00


	//----- nvinfo : EIATTR_MAXREG_COUNT
	.align		4
.L_24:
        /*0078*/ 	.byte	0x03, 0x1b
        /*007a*/ 	.short	0x00ff


	//----- nvinfo : EIATTR_COOP_GROUP_MASK_REGIDS
	.align		4
        /*007c*/ 	.byte	0x04, 0x29
        /*007e*/ 	.short	(.L_26 - .L_25)


	//   ....[0]....
.L_25:
        /*0080*/ 	.word	0xffffffff


	//   ....[1]....
        /*0084*/ 	.word	0xffffffff


	//   ....[2]....
        /*0088*/ 	.word	0xffffffff


	//   ....[3]....
        /*008c*/ 	.word	0xffffffff


	//   ....[4]....
        /*0090*/ 	.word	0xffffffff


	//   ....[5]....
        /*0094*/ 	.word	0xffffffff


	//   ....[6]....
        /*0098*/ 	.word	0xffffffff


	//   ....[7]....
        /*009c*/ 	.word	0xffffffff


	//----- nvinfo : EIATTR_COOP_GROUP_INSTR_OFFSETS
	.align		4
.L_26:
        /*00a0*/ 	.byte	0x04, 0x28
        /*00a2*/ 	.short	(.L_28 - .L_27)


	//   ....[0]....
.L_27:
        /*00a4*/ 	.word	0x00000a60


	//   ....[1]....
        /*00a8*/ 	.word	0x00000a80


	//   ....[2]....
        /*00ac*/ 	.word	0x00000aa0


	//   ....[3]....
        /*00b0*/ 	.word	0x00000ac0


	//   ....[4]....
        /*00b4*/ 	.word	0x00000ae0


	//   ....[5]....
        /*00b8*/ 	.word	0x00000b60


	//   ....[6]....
        /*00bc*/ 	.word	0x00000b80


	//   ....[7]....
        /*00c0*/ 	.word	0x00000bb0


	//----- nvinfo : EIATTR_EXIT_INSTR_OFFSETS
	.align		4
.L_28:
        /*00c4*/ 	.byte	0x04, 0x1c
        /*00c6*/ 	.short	(.L_30 - .L_29)


	//   ....[0]....
.L_29:
        /*00c8*/ 	.word	0x00000c50


	//   ....[1]....
        /*00cc*/ 	.word	0x00000c90


	//----- nvinfo : EIATTR_MAX_THREADS
	.align		4
.L_30:
        /*00d0*/ 	.byte	0x04, 0x05
        /*00d2*/ 	.short	(.L_32 - .L_31)
.L_31:
        /*00d4*/ 	.word	0x00000100
        /*00d8*/ 	.word	0x00000001
        /*00dc*/ 	.word	0x00000001
.L_32:


//--------------------- .nv.rel.action            --------------------------
	.section	.nv.rel.action,"",@"SHT_CUDA_RELOCINFO"
	.align	8
	.sectionentsize	8
        /*0000*/ 	.byte	0x73, 0x00, 0x00, 0x00, 0x00, 0x00, 0x00, 0x00, 0x00, 0x00, 0x00, 0x11, 0x25, 0x00, 0x05, 0x36


//--------------------- .nv.constant0.triton__0d1d2d3d4de5de --------------------------
	.section	.nv.constant0.triton__0d1d2d3d4de5de,"a",@progbits
	.align	4
.nv.constant0.triton__0d1d2d3d4de5de:
	.zero		392


//--------------------- .text.triton__0d1d2d3d4de5de --------------------------
	.section	.text.triton__0d1d2d3d4de5de,"ax",@progbits
	.sectionflags	@"SHF_BARRIERS=1"
	.sectioninfo	@"SHI_REGISTERS=38"
	.align	128
        .global         triton__0d1d2d3d4de5de
        .type           triton__0d1d2d3d4de5de,@function
        .size           triton__0d1d2d3d4de5de,(.L_x_1 - triton__0d1d2d3d4de5de)
        .other          triton__0d1d2d3d4de5de,@"STO_CUDA_ENTRY STV_DEFAULT"
triton__0d1d2d3d4de5de:
.text.triton__0d1d2d3d4de5de:
[----:B------:R-:W-:-:S02]  /*0000*/  MOV R1, c[0x0][0x28] ;  /* 0x00000a0000017a02 */ /* 0x000fc40000000f00 */
[----:B------:R-:W0:Y:S01]  /*0010*/  S2R R23, SR_TID.X ;  /* 0x0000000000177919 */ /* 0x000e220000002100 */
[----:B------:R-:W-:Y:S01]  /*0020*/  MOV R26, 0x2 ;  /* 0x00000002001a7802 */ /* 0x000fe20000000f00 */
[----:B------:R-:W-:Y:S01]  /*0030*/  ULDC.64 UR4, c[0x0][0x118] ;  /* 0x0000460000047ab9 */ /* 0x000fe20000000a00 */
[----:B------:R-:W-:Y:S01]  /*0040*/  PRMT R10, RZ, 0x7610, R10 ;  /* 0x00007610ff0a7816 */ /* 0x000fe2000000000a */
[----:B------:R-:W1:Y:S01]  /*0050*/  S2R R21, SR_CTAID.X ;  /* 0x0000000000157919 */ /* 0x000e620000002500 */
[----:B------:R-:W-:Y:S02]  /*0060*/  PRMT R0, RZ, 0x7610, R0 ;  /* 0x00007610ff007816 */ /* 0x000fe40000000000 */
[----:B------:R-:W-:Y:S02]  /*0070*/  PRMT R6, RZ, 0x7610, R6 ;  /* 0x00007610ff067816 */ /* 0x000fe40000000006 */
[----:B------:R-:W-:Y:S02]  /*0080*/  PRMT R8, RZ, 0x7610, R8 ;  /* 0x00007610ff087816 */ /* 0x000fe40000000008 */
[----:B0-----:R-:W-:-:S02]  /*0090*/  LOP3.LUT R22, R23, 0xff, RZ, 0xc0, !PT ;  /* 0x000000ff17167812 */ /* 0x001fc400078ec0ff */
[----:B-1----:R-:W-:-:S03]  /*00a0*/  ISETP.GE.AND P0, PT, R21, 0x900, PT ;  /* 0x000009001500780c */ /* 0x002fc60003f06270 */
[----:B------:R-:W-:Y:S01]  /*00b0*/  IMAD R29, R22, 0x900, R21 ;  /* 0x00000900161d7824 */ /* 0x000fe200078e0215 */
[----:B------:R-:W-:-:S03]  /*00c0*/  PRMT R20, RZ, 0x7610, R20 ;  /* 0x00007610ff147816 */ /* 0x000fc60000000014 */
[CC--:B------:R-:W-:Y:S01]  /*00d0*/  IMAD.WIDE R2, R29.reuse, R26.reuse, c[0x0][0x160] ;  /* 0x000058001d027625 */ /* 0x0c0fe200078e021a */
[C---:B------:R-:W-:Y:S02]  /*00e0*/  IADD3 R17, R29.reuse, 0x1b0000, RZ ;  /* 0x001b00001d117810 */ /* 0x040fe40007ffe0ff */
[C---:B------:R-:W-:Y:S02]  /*00f0*/  IADD3 R27, R29.reuse, 0x90000, RZ ;  /* 0x000900001d1b7810 */ /* 0x040fe40007ffe0ff */
[----:B------:R-:W-:Y:S01]  /*0100*/  IADD3 R25, R29, 0x120000, RZ ;  /* 0x001200001d197810 */ /* 0x000fe20007ffe0ff */
[-C--:B------:R-:W-:Y:S01]  /*0110*/  IMAD.WIDE R14, R17, R26.reuse, c[0x0][0x160] ;  /* 0x00005800110e7625 */ /* 0x080fe200078e021a */
[C---:B------:R-:W-:Y:S01]  /*0120*/  IADD3 R7, R29.reuse, 0x3f0000, RZ ;  /* 0x003f00001d077810 */ /* 0x040fe20007ffe0ff */
[----:B------:R0:W2:Y:S01]  /*0130*/  @!P0 LDG.E.EL.U16 R0, [R2.64] ;  /* 0x0000000402008981 */ /* 0x0000a2000c2e1500 */
[----:B------:R-:W-:Y:S01]  /*0140*/  IADD3 R31, R29, 0x240000, RZ ;  /* 0x002400001d1f7810 */ /* 0x000fe20007ffe0ff */
[-C--:B------:R-:W-:Y:S01]  /*0150*/  IMAD.WIDE R4, R27, R26.reuse, c[0x0][0x160] ;  /* 0x000058001b047625 */ /* 0x080fe200078e021a */
[C---:B------:R-:W-:Y:S01]  /*0160*/  IADD3 R11, R29.reuse, 0x2d0000, RZ ;  /* 0x002d00001d0b7810 */ /* 0x040fe20007ffe0ff */
[----:B------:R1:W3:Y:S01]  /*0170*/  @!P0 LDG.E.EL.U16 R10, [R14.64] ;  /* 0x000000040e0a8981 */ /* 0x0002e2000c2e1500 */
[----:B------:R-:W-:Y:S01]  /*0180*/  IADD3 R9, R29, 0x360000, RZ ;  /* 0x003600001d097810 */ /* 0x000fe20007ffe0ff */
[-C--:B------:R-:W-:Y:S01]  /*0190*/  IMAD.WIDE R12, R25, R26.reuse, c[0x0][0x160] ;  /* 0x00005800190c7625 */ /* 0x080fe200078e021a */
[----:B------:R-:W-:Y:S01]  /*01a0*/  PRMT R16, RZ, 0x7610, R16 ;  /* 0x00007610ff107816 */ /* 0x000fe20000000010 */
[----:B------:R4:W5:Y:S01]  /*01b0*/  @!P0 LDG.E.EL.U16 R6, [R4.64] ;  /* 0x0000000404068981 */ /* 0x000962000c2e1500 */
[----:B------:R-:W-:Y:S01]  /*01c0*/  PRMT R18, RZ, 0x7610, R18 ;  /* 0x00007610ff127816 */ /* 0x000fe20000000012 */
[-C--:B0-----:R-:W-:Y:S01]  /*01d0*/  IMAD.WIDE R2, R31, R26.reuse, c[0x0][0x160] ;  /* 0x000058001f027625 */ /* 0x081fe200078e021a */
[----:B------:R-:W-:Y:S01]  /*01e0*/  PRMT R19, RZ, 0x7610, R19 ;  /* 0x00007610ff137816 */ /* 0x000fe20000000013 */
[----:B------:R0:W5:Y:S02]  /*01f0*/  @!P0 LDG.E.EL.U16 R8, [R12.64] ;  /* 0x000000040c088981 */ /* 0x000164000c2e1500 */
[----:B-1----:R-:W-:-:S02]  /*0200*/  IMAD.WIDE R14, R7, R26, c[0x0][0x160] ;  /* 0x00005800070e7625 */ /* 0x002fc400078e021a */
[----:B------:R-:W5:Y:S02]  /*0210*/  @!P0 LDG.E.EL.U16 R16, [R2.64] ;  /* 0x0000000402108981 */ /* 0x000f64000c2e1500 */
[-C--:B----4-:R-:W-:Y:S02]  /*0220*/  IMAD.WIDE R4, R11, R26.reuse, c[0x0][0x160] ;  /* 0x000058000b047625 */ /* 0x090fe400078e021a */
[----:B------:R-:W4:Y:S02]  /*0230*/  @!P0 LDG.E.EL.U16 R20, [R14.64] ;  /* 0x000000040e148981 */ /* 0x000f24000c2e1500 */
[----:B0-----:R-:W-:Y:S02]  /*0240*/  IMAD.WIDE R12, R9, R26, c[0x0][0x160] ;  /* 0x00005800090c7625 */ /* 0x001fe400078e021a */
[----:B------:R-:W4:Y:S04]  /*0250*/  @!P0 LDG.E.EL.U16 R18, [R4.64] ;  /* 0x0000000404128981 */ /* 0x000f28000c2e1500 */
[----:B------:R-:W4:Y:S01]  /*0260*/  @!P0 LDG.E.EL.U16 R19, [R12.64] ;  /* 0x000000040c138981 */ /* 0x000f22000c2e1500 */
[----:B------:R-:W-:-:S02]  /*0270*/  SHF.L.U32 R33, R22, 0x1, RZ ;  /* 0x0000000116217819 */ /* 0x000fc400000006ff */
[----:B------:R-:W-:Y:S02]  /*0280*/  MOV R30, RZ ;  /* 0x000000ff001e7202 */ /* 0x000fe40000000f00 */
[----:B--2---:R-:W-:Y:S02]  /*0290*/  SEL R0, R0, RZ, !P0 ;  /* 0x000000ff00007207 */ /* 0x004fe40004000000 */
[----:B---3--:R-:W-:Y:S02]  /*02a0*/  SEL R10, R10, RZ, !P0 ;  /* 0x000000ff0a0a7207 */ /* 0x008fe40004000000 */
[----:B-----5:R-:W-:Y:S02]  /*02b0*/  SEL R6, R6, RZ, !P0 ;  /* 0x000000ff06067207 */ /* 0x020fe40004000000 */
[----:B------:R-:W-:Y:S01]  /*02c0*/  SEL R8, R8, RZ, !P0 ;  /* 0x000000ff08087207 */ /* 0x000fe20004000000 */
[----:B------:R-:W-:Y:S01]  /*02d0*/  STS.U16 [R33], R0 ;  /* 0x0000000021007388 */ /* 0x000fe20000000400 */
[----:B------:R-:W-:-:S03]  /*02e0*/  SEL R16, R16, RZ, !P0 ;  /* 0x000000ff10107207 */ /* 0x000fc60004000000 */
[----:B------:R0:W-:Y:S01]  /*02f0*/  STS.U16 [R33+0x200], R6 ;  /* 0x0002000621007388 */ /* 0x0001e20000000400 */
[----:B----4-:R-:W-:Y:S02]  /*0300*/  SEL R14, R20, RZ, !P0 ;  /* 0x000000ff140e7207 */ /* 0x010fe40004000000 */
[----:B------:R-:W-:Y:S01]  /*0310*/  MOV R20, 0x4 ;  /* 0x0000000400147802 */ /* 0x000fe20000000f00 */
[----:B------:R-:W-:Y:S01]  /*0320*/  STS.U16 [R33+0x400], R8 ;  /* 0x0004000821007388 */ /* 0x000fe20000000400 */
[----:B------:R-:W-:-:S03]  /*0330*/  SEL R26, R18, RZ, !P0 ;  /* 0x000000ff121a7207 */ /* 0x000fc60004000000 */
[----:B------:R-:W-:Y:S01]  /*0340*/  STS.U16 [R33+0x600], R10 ;  /* 0x0006000a21007388 */ /* 0x000fe20000000400 */
[----:B------:R-:W-:Y:S01]  /*0350*/  SEL R28, R19, RZ, !P0 ;  /* 0x000000ff131c7207 */ /* 0x000fe20004000000 */
[----:B------:R-:W-:Y:S01]  /*0360*/  IMAD.WIDE R2, R29, R20, c[0x0][0x168] ;  /* 0x00005a001d027625 */ /* 0x000fe200078e0214 */
[----:B0-----:R-:W-:Y:S01]  /*0370*/  MOV R6, RZ ;  /* 0x000000ff00067202 */ /* 0x001fe20000000f00 */
[----:B------:R-:W-:Y:S06]  /*0380*/  BAR.SYNC 0x0 ;  /* 0x0000000000007b1d */ /* 0x000fec0000000000 */
[----:B------:R-:W-:Y:S01]  /*0390*/  LDS.64 R18, [R22.X8] ;  /* 0x0000000016127984 */ /* 0x000fe20000008a00 */
[----:B------:R-:W-:Y:S01]  /*03a0*/  IMAD.MOV.U32 R8, RZ, RZ, RZ ;  /* 0x000000ffff087224 */ /* 0x000fe200078e00ff */
[----:B------:R-:W-:-:S02]  /*03b0*/  MOV R0, RZ ;  /* 0x000000ff00007202 */ /* 0x000fc40000000f00 */
[----:B------:R-:W-:Y:S06]  /*03c0*/  BAR.SYNC 0x0 ;  /* 0x0000000000007b1d */ /* 0x000fec0000000000 */
[----:B------:R0:W-:Y:S01]  /*03d0*/  STS.U16 [R33], R16 ;  /* 0x0000001021007388 */ /* 0x0001e20000000400 */
[----:B------:R-:W-:Y:S01]  /*03e0*/  MOV R10, RZ ;  /* 0x000000ff000a7202 */ /* 0x000fe20000000f00 */
[-C--:B------:R-:W-:Y:S02]  /*03f0*/  IMAD.WIDE R4, R27, R20.reuse, c[0x0][0x168] ;  /* 0x00005a001b047625 */ /* 0x080fe400078e0214 */
[----:B------:R1:W-:Y:S02]  /*0400*/  STS.U16 [R33+0x200], R26 ;  /* 0x0002001a21007388 */ /* 0x0003e40000000400 */
[----:B------:R-:W-:-:S02]  /*0410*/  IMAD.WIDE R12, R25, R20, c[0x0][0x168] ;  /* 0x00005a00190c7625 */ /* 0x000fc400078e0214 */
[----:B------:R-:W-:Y:S02]  /*0420*/  STS.U16 [R33+0x400], R28 ;  /* 0x0004001c21007388 */ /* 0x000fe40000000400 */
[-C--:B0-----:R-:W-:Y:S02]  /*0430*/  IMAD.WIDE R16, R17, R20.reuse, c[0x0][0x168] ;  /* 0x00005a0011107625 */ /* 0x081fe400078e0214 */
[----:B------:R-:W-:Y:S01]  /*0440*/  STS.U16 [R33+0x600], R14 ;  /* 0x0006000e21007388 */ /* 0x000fe20000000400 */
[----:B------:R-:W-:Y:S01]  /*0450*/  MOV R25, RZ ;  /* 0x000000ff00197202 */ /* 0x000fe20000000f00 */
[-C--:B-1----:R-:W-:Y:S02]  /*0460*/  IMAD.WIDE R26, R11, R20.reuse, c[0x0][0x168] ;  /* 0x00005a000b1a7625 */ /* 0x082fe400078e0214 */
[----:B------:R-:W-:Y:S06]  /*0470*/  BAR.SYNC 0x0 ;  /* 0x0000000000007b1d */ /* 0x000fec0000000000 */
[----:B------:R0:W2:Y:S01]  /*0480*/  @!P0 LDG.E.EL R6, [R2.64] ;  /* 0x0000000402068981 */ /* 0x0000a2000c2e1900 */
[----:B------:R-:W-:Y:S01]  /*0490*/  CS2R R32, SRZ ;  /* 0x0000000000207805 */ /* 0x000fe2000001ff00 */
[----:B------:R-:W-:-:S02]  /*04a0*/  IMAD.WIDE R14, R31, R20, c[0x0][0x168] ;  /* 0x00005a001f0e7625 */ /* 0x000fc400078e0214 */
[----:B------:R2:W3:Y:S02]  /*04b0*/  @!P0 LDG.E.EL R8, [R4.64] ;  /* 0x0000000404088981 */ /* 0x0004e4000c2e1900 */
[-C--:B------:R-:W-:Y:S02]  /*04c0*/  IMAD.WIDE R28, R9, R20.reuse, c[0x0][0x168] ;  /* 0x00005a00091c7625 */ /* 0x080fe400078e0214 */
[----:B------:R-:W4:Y:S02]  /*04d0*/  @!P0 LDG.E.EL R0, [R12.64] ;  /* 0x000000040c008981 */ /* 0x000f24000c2e1900 */
[----:B0-----:R-:W-:Y:S02]  /*04e0*/  IMAD.WIDE R2, R7, R20, c[0x0][0x168] ;  /* 0x00005a0007027625 */ /* 0x001fe400078e0214 */
[----:B------:R0:W5:Y:S04]  /*04f0*/  @!P0 LDG.E.EL R10, [R16.64] ;  /* 0x00000004100a8981 */ /* 0x000168000c2e1900 */
[----:B------:R-:W5:Y:S04]  /*0500*/  @!P0 LDG.E.EL R25, [R14.64] ;  /* 0x000000040e198981 */ /* 0x000f68000c2e1900 */
[----:B------:R1:W5:Y:S04]  /*0510*/  @!P0 LDG.E.EL R30, [R26.64] ;  /* 0x000000041a1e8981 */ /* 0x000368000c2e1900 */
[----:B------:R1:W5:Y:S04]  /*0520*/  @!P0 LDG.E.EL R32, [R28.64] ;  /* 0x000000041c208981 */ /* 0x000368000c2e1900 */
[----:B------:R1:W5:Y:S04]  /*0530*/  @!P0 LDG.E.EL R33, [R2.64] ;  /* 0x0000000402218981 */ /* 0x000368000c2e1900 */
[----:B0-----:R-:W-:Y:S01]  /*0540*/  LDS.64 R16, [R22.X8] ;  /* 0x0000000016107984 */ /* 0x001fe20000008a00 */
[----:B-1----:R-:W-:-:S04]  /*0550*/  IMAD.SHL.U32 R3, R22, 0x4, RZ ;  /* 0x0000000416037824 */ /* 0x002fc800078e00ff */
[----:B------:R-:W-:Y:S01]  /*0560*/  IMAD.WIDE.U32 R2, R3, R20, c[0x0][0x170] ;  /* 0x00005c0003027625 */ /* 0x000fe200078e0014 */
[----:B------:R-:W-:Y:S06]  /*0570*/  BAR.SYNC 0x0 ;  /* 0x0000000000007b1d */ /* 0x000fec0000000000 */
[----:B--2---:R-:W-:Y:S02]  /*0580*/  SEL R5, R6, RZ, !P0 ;  /* 0x000000ff06057207 */ /* 0x004fe40004000000 */
[----:B---3--:R-:W-:Y:S02]  /*0590*/  SEL R7, R8, RZ, !P0 ;  /* 0x000000ff08077207 */ /* 0x008fe40004000000 */
[----:B----4-:R-:W-:-:S02]  /*05a0*/  SEL R9, R0, RZ, !P0 ;  /* 0x000000ff00097207 */ /* 0x010fc40004000000 */
[----:B-----5:R-:W-:Y:S01]  /*05b0*/  SEL R11, R10, RZ, !P0 ;  /* 0x000000ff0a0b7207 */ /* 0x020fe20004000000 */
[----:B------:R-:W-:Y:S01]  /*05c0*/  STS [R22.X4], R5 ;  /* 0x0000000516007388 */ /* 0x000fe20000004800 */
[----:B------:R-:W-:-:S03]  /*05d0*/  SEL R27, R25, RZ, !P0 ;  /* 0x000000ff191b7207 */ /* 0x000fc60004000000 */
[----:B------:R-:W-:Y:S01]  /*05e0*/  STS [R22.X4+0x400], R7 ;  /* 0x0004000716007388 */ /* 0x000fe20000004800 */
[----:B------:R-:W-:-:S03]  /*05f0*/  SEL R29, R30, RZ, !P0 ;  /* 0x000000ff1e1d7207 */ /* 0x000fc60004000000 */
[----:B------:R-:W-:Y:S01]  /*0600*/  STS [R22.X4+0x800], R9 ;  /* 0x0008000916007388 */ /* 0x000fe20000004800 */
[----:B------:R-:W-:-:S03]  /*0610*/  SEL R35, R32, RZ, !P0 ;  /* 0x000000ff20237207 */ /* 0x000fc60004000000 */
[----:B------:R-:W-:Y:S01]  /*0620*/  STS [R22.X4+0xc00], R11 ;  /* 0x000c000b16007388 */ /* 0x000fe20000004800 */
[----:B------:R-:W-:-:S03]  /*0630*/  SEL R33, R33, RZ, !P0 ;  /* 0x000000ff21217207 */ /* 0x000fc60004000000 */
[----:B------:R-:W-:Y:S06]  /*0640*/  BAR.SYNC 0x0 ;  /* 0x0000000000007b1d */ /* 0x000fec0000000000 */
[----:B------:R-:W0:Y:S04]  /*0650*/  LDS.128 R12, [R22.X16] ;  /* 0x00000000160c7984 */ /* 0x000e28000000cc00 */
[----:B------:R-:W-:Y:S06]  /*0660*/  BAR.SYNC 0x0 ;  /* 0x0000000000007b1d */ /* 0x000fec0000000000 */
[----:B------:R-:W-:Y:S04]  /*0670*/  STS [R22.X4], R27 ;  /* 0x0000001b16007388 */ /* 0x000fe80000004800 */
[----:B------:R-:W-:Y:S04]  /*0680*/  STS [R22.X4+0x400], R29 ;  /* 0x0004001d16007388 */ /* 0x000fe80000004800 */
[----:B------:R-:W-:Y:S04]  /*0690*/  STS [R22.X4+0x800], R35 ;  /* 0x0008002316007388 */ /* 0x000fe80000004800 */
[----:B------:R-:W-:Y:S04]  /*06a0*/  STS [R22.X4+0xc00], R33 ;  /* 0x000c002116007388 */ /* 0x000fe80000004800 */
[----:B------:R-:W-:Y:S06]  /*06b0*/  BAR.SYNC 0x0 ;  /* 0x0000000000007b1d */ /* 0x000fec0000000000 */
[----:B------:R-:W2:Y:S04]  /*06c0*/  LDG.E.EL.128 R8, [R2.64] ;  /* 0x0000000402087981 */ /* 0x000ea8000c2e1d00 */
[----:B------:R0:W3:Y:S01]  /*06d0*/  LDG.E.EL.128 R4, [R2.64+0x1000] ;  /* 0x0010000402047981 */ /* 0x0000e2000c2e1d00 */
[----:B------:R-:W-:-:S02]  /*06e0*/  MOV R25, 0x39e38e39 ;  /* 0x39e38e3900197802 */ /* 0x000fc40000000f00 */
[C---:B------:R-:W-:Y:S02]  /*06f0*/  LOP3.LUT P1, RZ, R23.reuse, 0x1f, RZ, 0xc0, !PT ;  /* 0x0000001f17ff7812 */ /* 0x040fe4000782c0ff */
[----:B------:R-:W-:Y:S01]  /*0700*/  ISETP.GE.AND P2, PT, R23, 0x8, PT ;  /* 0x000000081700780c */ /* 0x000fe20003f46270 */
[-C--:B--2---:R-:W-:Y:S01]  /*0710*/  FFMA R29, R10, R25.reuse, 9.9999997473787516356e-06 ;  /* 0x3727c5ac0a1d7423 */ /* 0x084fe20000000019 */
[-C--:B------:R-:W-:Y:S01]  /*0720*/  FFMA R28, R9, R25.reuse, 9.9999997473787516356e-06 ;  /* 0x3727c5ac091c7423 */ /* 0x080fe20000000019 */
[-C--:B------:R-:W-:Y:S01]  /*0730*/  FFMA R30, R11, R25.reuse, 9.9999997473787516356e-06 ;  /* 0x3727c5ac0b1e7423 */ /* 0x080fe20000000019 */
[----:B------:R-:W-:Y:S02]  /*0740*/  FFMA R26, R8, R25, 9.9999997473787516356e-06 ;  /* 0x3727c5ac081a7423 */ /* 0x000fe40000000019 */
[----:B------:R-:W1:Y:S01]  /*0750*/  LDS.128 R8, [R22.X16] ;  /* 0x0000000016087984 */ /* 0x000e62000000cc00 */
[----:B------:R-:W0:Y:S08]  /*0760*/  MUFU.RSQ R29, R29 ;  /* 0x0000001d001d7308 */ /* 0x000e300000001400 */
[----:B------:R-:W2:Y:S08]  /*0770*/  MUFU.RSQ R28, R28 ;  /* 0x0000001c001c7308 */ /* 0x000eb00000001400 */
[----:B------:R-:W4:Y:S08]  /*0780*/  MUFU.RSQ R30, R30 ;  /* 0x0000001e001e7308 */ /* 0x000f300000001400 */
[----:B------:R-:W5:Y:S01]  /*0790*/  MUFU.RSQ R31, R26 ;  /* 0x0000001a001f7308 */ /* 0x000f620000001400 */
[----:B0-----:R-:W-:Y:S01]  /*07a0*/  FMUL R3, R14, R29 ;  /* 0x0000001d0e037220 */ /* 0x001fe20000400000 */
[----:B------:R-:W-:Y:S01]  /*07b0*/  PRMT R14, R18, 0x7632, R14 ;  /* 0x00007632120e7816 */ /* 0x000fe2000000000e */
[----:B---3--:R-:W-:Y:S01]  /*07c0*/  FFMA R27, R4, R25, 9.9999997473787516356e-06 ;  /* 0x3727c5ac041b7423 */ /* 0x008fe20000000019 */
[----:B--2---:R-:W-:Y:S01]  /*07d0*/  FMUL R2, R13, R28 ;  /* 0x0000001c0d027220 */ /* 0x004fe20000400000 */
[----:B------:R-:W-:Y:S01]  /*07e0*/  SHF.L.U32 R13, R18, 0x10, RZ ;  /* 0x00000010120d7819 */ /* 0x000fe200000006ff */
[----:B----4-:R-:W-:Y:S01]  /*07f0*/  FMUL R4, R15, R30 ;  /* 0x0000001e0f047220 */ /* 0x010fe20000400000 */
[----:B------:R-:W-:-:S02]  /*0800*/  SHF.L.U32 R15, R14, 0x10, RZ ;  /* 0x000000100e0f7819 */ /* 0x000fc400000006ff */
[----:B------:R-:W1:Y:S01]  /*0810*/  MUFU.RSQ R27, R27 ;  /* 0x0000001b001b7308 */ /* 0x000e620000001400 */
[----:B------:R-:W-:Y:S01]  /*0820*/  FFMA R5, R5, R25, 9.9999997473787516356e-06 ;  /* 0x3727c5ac05057423 */ /* 0x000fe20000000019 */
[C---:B------:R-:W-:Y:S01]  /*0830*/  SHF.L.U32 R14, R19.reuse, 0x10, RZ ;  /* 0x00000010130e7819 */ /* 0x040fe200000006ff */
[----:B-----5:R-:W-:Y:S01]  /*0840*/  FMUL R0, R12, R31 ;  /* 0x0000001f0c007220 */ /* 0x020fe20000400000 */
[----:B------:R-:W-:Y:S01]  /*0850*/  PRMT R19, R19, 0x7632, R19 ;  /* 0x0000763213137816 */ /* 0x000fe20000000013 */
[----:B------:R-:W-:Y:S02]  /*0860*/  FFMA R15, R2, R15, RZ ;  /* 0x0000000f020f7223 */ /* 0x000fe400000000ff */
[----:B------:R-:W-:Y:S01]  /*0870*/  FFMA R0, R0, R13, RZ ;  /* 0x0000000d00007223 */ /* 0x000fe200000000ff */
[----:B------:R-:W0:Y:S01]  /*0880*/  MUFU.RSQ R12, R5 ;  /* 0x00000005000c7308 */ /* 0x000e220000001400 */
[-C--:B------:R-:W-:Y:S01]  /*0890*/  FFMA R6, R6, R25.reuse, 9.9999997473787516356e-06 ;  /* 0x3727c5ac06067423 */ /* 0x080fe20000000019 */
[----:B------:R-:W-:Y:S01]  /*08a0*/  IMAD.U32 R19, R19, 0x10000, RZ ;  /* 0x0001000013137824 */ /* 0x000fe200078e00ff */
[----:B------:R-:W-:Y:S01]  /*08b0*/  FFMA R3, R3, R14, RZ ;  /* 0x0000000e03037223 */ /* 0x000fe200000000ff */
[----:B------:R-:W-:Y:S01]  /*08c0*/  FADD R2, R0, R15 ;  /* 0x0000000f00027221 */ /* 0x000fe20000000000 */
[----:B------:R-:W-:Y:S01]  /*08d0*/  FFMA R7, R7, R25, 9.9999997473787516356e-06 ;  /* 0x3727c5ac07077423 */ /* 0x000fe20000000019 */
[----:B------:R-:W-:-:S02]  /*08e0*/  FFMA R0, R4, R19, RZ ;  /* 0x0000001304007223 */ /* 0x000fc400000000ff */
[----:B------:R-:W2:Y:S01]  /*08f0*/  MUFU.RSQ R13, R6 ;  /* 0x00000006000d7308 */ /* 0x000ea20000001400 */
[--C-:B------:R-:W-:Y:S01]  /*0900*/  FADD R3, R3, R2.reuse ;  /* 0x0000000203037221 */ /* 0x100fe20000000000 */
[----:B------:R-:W-:Y:S01]  /*0910*/  PRMT R2, R16, 0x7632, R2 ;  /* 0x0000763210027816 */ /* 0x000fe20000000002 */
[----:B-1----:R-:W-:Y:S02]  /*0920*/  FMUL R27, R8, R27 ;  /* 0x0000001b081b7220 */ /* 0x002fe40000400000 */
[----:B------:R-:W-:-:S03]  /*0930*/  FADD R14, R0, R3 ;  /* 0x00000003000e7221 */ /* 0x000fc60000000000 */
[----:B------:R-:W1:Y:S01]  /*0940*/  MUFU.RSQ R4, R7 ;  /* 0x0000000700047308 */ /* 0x000e620000001400 */
[----:B------:R-:W-:Y:S01]  /*0950*/  SHF.L.U32 R0, R16, 0x10, RZ ;  /* 0x0000001010007819 */ /* 0x000fe200000006ff */
[----:B0-----:R-:W-:Y:S01]  /*0960*/  FMUL R9, R9, R12 ;  /* 0x0000000c09097220 */ /* 0x001fe20000400000 */
[----:B------:R-:W-:-:S03]  /*0970*/  SHF.L.U32 R2, R2, 0x10, RZ ;  /* 0x0000001002027819 */ /* 0x000fc600000006ff */
[----:B------:R-:W-:Y:S01]  /*0980*/  FFMA R27, R0, R27, RZ ;  /* 0x0000001b001b7223 */ /* 0x000fe200000000ff */
[C---:B------:R-:W-:Y:S01]  /*0990*/  PRMT R3, R17.reuse, 0x7632, R3 ;  /* 0x0000763211037816 */ /* 0x040fe20000000003 */
[----:B--2---:R-:W-:Y:S01]  /*09a0*/  FMUL R13, R10, R13 ;  /* 0x0000000d0a0d7220 */ /* 0x004fe20000400000 */
[----:B------:R-:W-:Y:S01]  /*09b0*/  SHF.L.U32 R0, R17, 0x10, RZ ;  /* 0x0000001011007819 */ /* 0x000fe200000006ff */
[----:B------:R-:W-:Y:S01]  /*09c0*/  FFMA R9, R2, R9, RZ ;  /* 0x0000000902097223 */ /* 0x000fe200000000ff */
[----:B------:R-:W-:Y:S01]  /*09d0*/  FADD R14, R27, R14 ;  /* 0x0000000e1b0e7221 */ /* 0x000fe20000000000 */
[----:B------:R-:W-:Y:S02]  /*09e0*/  SHF.L.U32 R2, R3, 0x10, RZ ;  /* 0x0000001003027819 */ /* 0x000fe400000006ff */
[----:B------:R-:W-:Y:S01]  /*09f0*/  FFMA R0, R0, R13, RZ ;  /* 0x0000000d00007223 */ /* 0x000fe200000000ff */
[----:B------:R-:W-:Y:S01]  /*0a00*/  FADD R9, R9, R14 ;  /* 0x0000000e09097221 */ /* 0x000fe20000000000 */
[----:B-1----:R-:W-:-:S03]  /*0a10*/  FMUL R11, R11, R4 ;  /* 0x000000040b0b7220 */ /* 0x002fc60000400000 */
[----:B------:R-:W-:Y:S01]  /*0a20*/  FADD R9, R0, R9 ;  /* 0x0000000900097221 */ /* 0x000fe20000000000 */
[----:B------:R-:W-:-:S04]  /*0a30*/  FFMA R2, R2, R11, RZ ;  /* 0x0000000b02027223 */ /* 0x000fc800000000ff */
[----:B------:R-:W-:-:S05]  /*0a40*/  FADD R2, R2, R9 ;  /* 0x0000000902027221 */ /* 0x000fca0000000000 */
[----:B------:R-:W-:-:S05]  /*0a50*/  FSEL R2, R2, RZ, !P0 ;  /* 0x000000ff02027208 */ /* 0x000fca0004000000 */
[----:B------:R-:W0:Y:S02]  /*0a60*/  SHFL.BFLY PT, R3, R2, 0x10, 0x1f ;  /* 0x0e001f0002037f89 */ /* 0x000e2400000e0000 */
[----:B0-----:R-:W-:-:S05]  /*0a70*/  FADD R3, R2, R3 ;  /* 0x0000000302037221 */ /* 0x001fca0000000000 */
[----:B------:R-:W0:Y:S02]  /*0a80*/  SHFL.BFLY PT, R0, R3, 0x8, 0x1f ;  /* 0x0d001f0003007f89 */ /* 0x000e2400000e0000 */
[----:B0-----:R-:W-:-:S05]  /*0a90*/  FADD R0, R3, R0 ;  /* 0x0000000003007221 */ /* 0x001fca0000000000 */
[----:B------:R-:W0:Y:S02]  /*0aa0*/  SHFL.BFLY PT, R5, R0, 0x4, 0x1f ;  /* 0x0c801f0000057f89 */ /* 0x000e2400000e0000 */
[----:B0-----:R-:W-:-:S05]  /*0ab0*/  FADD R5, R0, R5 ;  /* 0x0000000500057221 */ /* 0x001fca0000000000 */
[----:B------:R-:W0:Y:S02]  /*0ac0*/  SHFL.BFLY PT, R4, R5, 0x2, 0x1f ;  /* 0x0c401f0005047f89 */ /* 0x000e2400000e0000 */
[----:B0-----:R-:W-:-:S05]  /*0ad0*/  FADD R4, R5, R4 ;  /* 0x0000000405047221 */ /* 0x001fca0000000000 */
[----:B------:R-:W0:Y:S01]  /*0ae0*/  SHFL.BFLY PT, R7, R4, 0x1, 0x1f ;  /* 0x0c201f0004077f89 */ /* 0x000e2200000e0000 */
[----:B------:R-:W-:-:S04]  /*0af0*/  SHF.R.U32.HI R6, RZ, 0x3, R23 ;  /* 0x00000003ff067819 */ /* 0x000fc80000011617 */
[----:B------:R-:W-:Y:S01]  /*0b00*/  LOP3.LUT R6, R6, 0x1c, RZ, 0xc0, !PT ;  /* 0x0000001c06067812 */ /* 0x000fe200078ec0ff */
[----:B0-----:R-:W-:Y:S01]  /*0b10*/  FADD R7, R4, R7 ;  /* 0x0000000704077221 */ /* 0x001fe20000000000 */
[----:B------:R-:W-:Y:S06]  /*0b20*/  BAR.SYNC 0x0 ;  /* 0x0000000000007b1d */ /* 0x000fec0000000000 */
[----:B------:R-:W-:Y:S04]  /*0b30*/  @!P1 STS [R6], R7 ;  /* 0x0000000706009388 */ /* 0x000fe80000000800 */
[----:B------:R-:W-:Y:S06]  /*0b40*/  BAR.SYNC 0x0 ;  /* 0x0000000000007b1d */ /* 0x000fec0000000000 */
[----:B------:R-:W0:Y:S04]  /*0b50*/  @!P2 LDS R24, [R23.X4] ;  /* 0x000000001718a984 */ /* 0x000e280000004800 */
[----:B0-----:R-:W0:Y:S02]  /*0b60*/  SHFL.BFLY PT, R3, R24, 0x4, 0x1f ;  /* 0x0c801f0018037f89 */ /* 0x001e2400000e0000 */
[----:B0-----:R-:W-:-:S05]  /*0b70*/  FADD R3, R24, R3 ;  /* 0x0000000318037221 */ /* 0x001fca0000000000 */
[----:B------:R-:W0:Y:S01]  /*0b80*/  SHFL.BFLY PT, R0, R3, 0x2, 0x1f ;  /* 0x0c401f0003007f89 */ /* 0x000e2200000e0000 */
[----:B------:R-:W-:Y:S01]  /*0b90*/  LOP3.LUT P1, RZ, R23, 0x7, RZ, 0xc0, !PT ;  /* 0x0000000717ff7812 */ /* 0x000fe2000782c0ff */
[----:B0-----:R-:W-:-:S05]  /*0ba0*/  FADD R0, R3, R0 ;  /* 0x0000000003007221 */ /* 0x001fca0000000000 */
[----:B------:R-:W0:Y:S01]  /*0bb0*/  SHFL.BFLY PT, R5, R0, 0x1, 0x1f ;  /* 0x0c201f0000057f89 */ /* 0x000e2200000e0000 */
[----:B------:R-:W-:Y:S01]  /*0bc0*/  ISETP.LT.AND P1, PT, R23, 0x8, !P1 ;  /* 0x000000081700780c */ /* 0x000fe20004f21270 */
[----:B0-----:R-:W-:-:S12]  /*0bd0*/  FADD R2, R0, R5 ;  /* 0x0000000500027221 */ /* 0x001fd80000000000 */
[----:B------:R-:W-:Y:S04]  /*0be0*/  @P1 STS [R23.X4], R2 ;  /* 0x0000000217001388 */ /* 0x000fe80000004800 */
[----:B------:R-:W-:Y:S06]  /*0bf0*/  BAR.SYNC 0x0 ;  /* 0x0000000000007b1d */ /* 0x000fec0000000000 */
[----:B------:R-:W0:Y:S04]  /*0c00*/  LDS R4, [RZ] ;  /* 0x00000000ff047984 */ /* 0x000e280000000800 */
[----:B------:R-:W-:Y:S06]  /*0c10*/  BAR.SYNC 0x0 ;  /* 0x0000000000007b1d */ /* 0x000fec0000000000 */
[----:B------:R-:W-:Y:S01]  /*0c20*/  ISETP.EQ.AND P0, PT, R22, RZ, !P0 ;  /* 0x000000ff1600720c */ /* 0x000fe20004702270 */
[----:B0-----:R-:W-:Y:S04]  /*0c30*/  STS [RZ], R4 ;  /* 0x00000004ff007388 */ /* 0x001fe80000000800 */
[----:B------:R-:W-:Y:S08]  /*0c40*/  BAR.SYNC 0x0 ;  /* 0x0000000000007b1d */ /* 0x000ff00000000000 */
[----:B------:R-:W-:Y:S05]  /*0c50*/  @!P0 EXIT ;  /* 0x000000000000894d */ /* 0x000fea0003800000 */
[----:B------:R-:W0:Y:S01]  /*0c60*/  LDS R3, [RZ] ;  /* 0x00000000ff037984 */ /* 0x000e220000000800 */
[----:B------:R-:W-:-:S05]  /*0c70*/  IMAD.WIDE R20, R21, R20, c[0x0][0x178] ;  /* 0x00005e0015147625 */ /* 0x000fca00078e0214 */
[----:B0-----:R-:W-:Y:S01]  /*0c80*/  STG.E [R20.64], R3 ;  /* 0x0000000314007986 */ /* 0x001fe2000c101904 */
[----:B------:R-:W-:Y:S05]  /*0c90*/  EXIT ;  /* 0x000000000000794d */ /* 0x000fea0003800000 */
.L_x_0:
[----:B------:R-:W-:-:S00]  /*0ca0*/  BRA `(.L_x_0) ;  /* 0xfffffff000007947 */ /* 0x000fc0000383ffff */
[----:B------:R-:W-:-:S00]  /*0cb0*/  NOP ;  /* 0x0000000000007918 */ /* 0x000fc00000000000 */
        /* <DEDUP_REMOVED lines=12> */
.L_x_1:


//--------------------- .nv.global.init           --------------------------
	.section	.nv.global.init,"aw",@progbits
.nv.global.init:
	.type		_$_str,@object
	.size		_$_str,(.L_0 - _$_str)
_$_str:
        /*0000*/ 	.byte	0x5f, 0x5f, 0x43, 0x55, 0x44, 0x41, 0x5f, 0x46, 0x54, 0x5a, 0x00
.L_0:


//--------------------- .nv.shared.triton__0d1d2d3d4de5de --------------------------
	.section	.nv.shared.triton__0d1d2d3d4de5de,"aw",@nobits
	.align	16
